//
// Generated by NVIDIA NVVM Compiler
//
// Compiler Build ID: CL-36424714
// Cuda compilation tools, release 13.0, V13.0.88
// Based on NVVM 20.0.0
//

.version 9.0
.target sm_100
.address_size 64

	// .globl	_Z12mapNotKernelPij

.visible .entry _Z12mapNotKernelPij(
	.param .u64 .ptr .align 1 _Z12mapNotKernelPij_param_0,
	.param .u32 _Z12mapNotKernelPij_param_1
)
{
	.reg .pred 	%p<3>;
	.reg .b32 	%r<8>;
	.reg .b64 	%rd<5>;

	ld.param.u64 	%rd1, [_Z12mapNotKernelPij_param_0];
	ld.param.u32 	%r2, [_Z12mapNotKernelPij_param_1];
	mov.u32 	%r3, %tid.x;
	mov.u32 	%r4, %ctaid.x;
	mov.u32 	%r5, %ntid.x;
	mad.lo.s32 	%r1, %r4, %r5, %r3;
	setp.gt.u32 	%p1, %r1, %r2;
	@%p1 bra 	$L__BB0_2;
	cvta.to.global.u64 	%rd2, %rd1;
	mul.wide.s32 	%rd3, %r1, 4;
	add.s64 	%rd4, %rd2, %rd3;
	ld.global.u32 	%r6, [%rd4];
	setp.eq.s32 	%p2, %r6, 0;
	selp.u32 	%r7, 1, 0, %p2;
	st.global.u32 	[%rd4], %r7;
$L__BB0_2:
	ret;

}
	// .globl	_Z12mapBitKernelPiij
.visible .entry _Z12mapBitKernelPiij(
	.param .u64 .ptr .align 1 _Z12mapBitKernelPiij_param_0,
	.param .u32 _Z12mapBitKernelPiij_param_1,
	.param .u32 _Z12mapBitKernelPiij_param_2
)
{
	.reg .pred 	%p<2>;
	.reg .b32 	%r<10>;
	.reg .b64 	%rd<5>;

	ld.param.u64 	%rd1, [_Z12mapBitKernelPiij_param_0];
	ld.param.u32 	%r2, [_Z12mapBitKernelPiij_param_1];
	ld.param.u32 	%r3, [_Z12mapBitKernelPiij_param_2];
	mov.u32 	%r4, %tid.x;
	mov.u32 	%r5, %ctaid.x;
	mov.u32 	%r6, %ntid.x;
	mad.lo.s32 	%r1, %r5, %r6, %r4;
	setp.gt.u32 	%p1, %r1, %r3;
	@%p1 bra 	$L__BB1_2;
	cvta.to.global.u64 	%rd2, %rd1;
	mul.wide.s32 	%rd3, %r1, 4;
	add.s64 	%rd4, %rd2, %rd3;
	ld.global.u32 	%r7, [%rd4];
	shr.u32 	%r8, %r7, %r2;
	and.b32  	%r9, %r8, 1;
	st.global.u32 	[%rd4], %r9;
$L__BB1_2:
	ret;

}
	// .globl	_Z22predNonnegReduceKernelPiS_j
.visible .entry _Z22predNonnegReduceKernelPiS_j(
	.param .u64 .ptr .align 1 _Z22predNonnegReduceKernelPiS_j_param_0,
	.param .u64 .ptr .align 1 _Z22predNonnegReduceKernelPiS_j_param_1,
	.param .u32 _Z22predNonnegReduceKernelPiS_j_param_2
)
{
	.reg .pred 	%p<5>;
	.reg .b32 	%r<14>;
	.reg .b64 	%rd<10>;

	ld.param.u64 	%rd2, [_Z22predNonnegReduceKernelPiS_j_param_0];
	ld.param.u64 	%rd3, [_Z22predNonnegReduceKernelPiS_j_param_1];
	ld.param.u32 	%r13, [_Z22predNonnegReduceKernelPiS_j_param_2];
	cvta.to.global.u64 	%rd4, %rd2;
	cvta.to.global.u64 	%rd5, %rd3;
	mov.u32 	%r5, %tid.x;
	mov.u32 	%r6, %ctaid.x;
	mov.u32 	%r7, %ntid.x;
	mad.lo.s32 	%r1, %r6, %r7, %r5;
	mul.wide.s32 	%rd6, %r1, 4;
	add.s64 	%rd7, %rd5, %rd6;
	ld.global.u32 	%r8, [%rd7];
	setp.ne.s32 	%p1, %r8, 0;
	add.s64 	%rd1, %rd4, %rd6;
	@%p1 bra 	$L__BB2_2;
	mov.b32 	%r9, -1;
	st.global.u32 	[%rd1], %r9;
$L__BB2_2:
	setp.lt.u32 	%p2, %r13, 2;
	@%p2 bra 	$L__BB2_6;
$L__BB2_3:
	shr.u32 	%r3, %r13, 1;
	setp.ge.s32 	%p3, %r1, %r3;
	@%p3 bra 	$L__BB2_5;
	ld.global.u32 	%r10, [%rd1];
	mul.wide.u32 	%rd8, %r3, 4;
	add.s64 	%rd9, %rd1, %rd8;
	ld.global.u32 	%r11, [%rd9];
	max.s32 	%r12, %r10, %r11;
	st.global.u32 	[%rd1], %r12;
$L__BB2_5:
	bar.sync 	0;
	setp.gt.u32 	%p4, %r13, 3;
	mov.u32 	%r13, %r3;
	@%p4 bra 	$L__BB2_3;
$L__BB2_6:
	ret;

}
	// .globl	_Z12reduceKernelPij
.visible .entry _Z12reduceKernelPij(
	.param .u64 .ptr .align 1 _Z12reduceKernelPij_param_0,
	.param .u32 _Z12reduceKernelPij_param_1
)
{
	.reg .pred 	%p<4>;
	.reg .b32 	%r<12>;
	.reg .b64 	%rd<7>;

	ld.param.u64 	%rd2, [_Z12reduceKernelPij_param_0];
	ld.param.u32 	%r11, [_Z12reduceKernelPij_param_1];
	mov.u32 	%r5, %tid.x;
	mov.u32 	%r6, %ctaid.x;
	mov.u32 	%r7, %ntid.x;
	mad.lo.s32 	%r1, %r6, %r7, %r5;
	setp.lt.u32 	%p1, %r11, 2;
	@%p1 bra 	$L__BB3_5;
	cvta.to.global.u64 	%rd3, %rd2;
	mul.wide.s32 	%rd4, %r1, 4;
	add.s64 	%rd1, %rd3, %rd4;
$L__BB3_2:
	shr.u32 	%r3, %r11, 1;
	setp.ge.s32 	%p2, %r1, %r3;
	@%p2 bra 	$L__BB3_4;
	ld.global.u32 	%r8, [%rd1];
	mul.wide.u32 	%rd5, %r3, 4;
	add.s64 	%rd6, %rd1, %rd5;
	ld.global.u32 	%r9, [%rd6];
	max.s32 	%r10, %r8, %r9;
	st.global.u32 	[%rd1], %r10;
$L__BB3_4:
	bar.sync 	0;
	setp.gt.u32 	%p3, %r11, 3;
	mov.u32 	%r11, %r3;
	@%p3 bra 	$L__BB3_2;
$L__BB3_5:
	ret;

}
	// .globl	_Z12exscanKernelPij
.visible .entry _Z12exscanKernelPij(
	.param .u64 .ptr .align 1 _Z12exscanKernelPij_param_0,
	.param .u32 _Z12exscanKernelPij_param_1
)
{
	.reg .pred 	%p<7>;
	.reg .b32 	%r<18>;
	.reg .b64 	%rd<11>;

	ld.param.u64 	%rd3, [_Z12exscanKernelPij_param_0];
	ld.param.u32 	%r4, [_Z12exscanKernelPij_param_1];
	cvta.to.global.u64 	%rd1, %rd3;
	mov.u32 	%r5, %tid.x;
	mov.u32 	%r6, %ctaid.x;
	mov.u32 	%r7, %ntid.x;
	mad.lo.s32 	%r1, %r6, %r7, %r5;
	setp.lt.s32 	%p1, %r1, 1;
	@%p1 bra 	$L__BB4_2;
	add.s32 	%r8, %r1, -1;
	mul.wide.u32 	%rd4, %r8, 4;
	add.s64 	%rd5, %rd1, %rd4;
	ld.global.u32 	%r9, [%rd5];
	mul.wide.u32 	%rd6, %r1, 4;
	add.s64 	%rd7, %rd1, %rd6;
	st.global.u32 	[%rd7], %r9;
$L__BB4_2:
	bar.sync 	0;
	setp.ne.s32 	%p2, %r1, 0;
	@%p2 bra 	$L__BB4_4;
	mov.b32 	%r10, 0;
	st.global.u32 	[%rd1], %r10;
$L__BB4_4:
	bar.sync 	0;
	setp.lt.u32 	%p3, %r4, 2;
	@%p3 bra 	$L__BB4_9;
	mul.wide.s32 	%rd8, %r1, 4;
	add.s64 	%rd2, %rd1, %rd8;
	mov.b32 	%r17, 1;
$L__BB4_6:
	add.s32 	%r12, %r17, %r1;
	setp.ge.u32 	%p4, %r12, %r4;
	@%p4 bra 	$L__BB4_8;
	ld.global.u32 	%r13, [%rd2];
	mul.wide.s32 	%rd9, %r17, 4;
	add.s64 	%rd10, %rd2, %rd9;
	ld.global.u32 	%r14, [%rd10];
	add.s32 	%r15, %r14, %r13;
	st.global.u32 	[%rd10], %r15;
$L__BB4_8:
	bar.sync 	0;
	shl.b32 	%r17, %r17, 1;
	setp.lt.u32 	%p5, %r17, %r4;
	@%p5 bra 	$L__BB4_6;
$L__BB4_9:
	setp.ne.s32 	%p6, %r1, 0;
	@%p6 bra 	$L__BB4_11;
	mov.b32 	%r16, 0;
	st.global.u32 	[%rd1], %r16;
$L__BB4_11:
	ret;

}
	// .globl	_Z16compactMapKernelPiS_S_jS_S_j
.visible .entry _Z16compactMapKernelPiS_S_jS_S_j(
	.param .u64 .ptr .align 1 _Z16compactMapKernelPiS_S_jS_S_j_param_0,
	.param .u64 .ptr .align 1 _Z16compactMapKernelPiS_S_jS_S_j_param_1,
	.param .u64 .ptr .align 1 _Z16compactMapKernelPiS_S_jS_S_j_param_2,
	.param .u32 _Z16compactMapKernelPiS_S_jS_S_j_param_3,
	.param .u64 .ptr .align 1 _Z16compactMapKernelPiS_S_jS_S_j_param_4,
	.param .u64 .ptr .align 1 _Z16compactMapKernelPiS_S_jS_S_j_param_5,
	.param .u32 _Z16compactMapKernelPiS_S_jS_S_j_param_6
)
{
	.reg .pred 	%p<3>;
	.reg .b32 	%r<13>;
	.reg .b64 	%rd<23>;

	ld.param.u64 	%rd6, [_Z16compactMapKernelPiS_S_jS_S_j_param_0];
	ld.param.u64 	%rd7, [_Z16compactMapKernelPiS_S_jS_S_j_param_1];
	ld.param.u64 	%rd3, [_Z16compactMapKernelPiS_S_jS_S_j_param_2];
	ld.param.u32 	%r2, [_Z16compactMapKernelPiS_S_jS_S_j_param_3];
	ld.param.u64 	%rd4, [_Z16compactMapKernelPiS_S_jS_S_j_param_4];
	ld.param.u64 	%rd5, [_Z16compactMapKernelPiS_S_jS_S_j_param_5];
	ld.param.u32 	%r3, [_Z16compactMapKernelPiS_S_jS_S_j_param_6];
	cvta.to.global.u64 	%rd1, %rd6;
	cvta.to.global.u64 	%rd2, %rd7;
	mov.u32 	%r4, %tid.x;
	mov.u32 	%r5, %ctaid.x;
	mov.u32 	%r6, %ntid.x;
	mad.lo.s32 	%r1, %r5, %r6, %r4;
	setp.gt.u32 	%p1, %r1, %r3;
	@%p1 bra 	$L__BB5_4;
	cvta.to.global.u64 	%rd8, %rd5;
	mul.wide.s32 	%rd9, %r1, 4;
	add.s64 	%rd10, %rd8, %rd9;
	ld.global.u32 	%r7, [%rd10];
	setp.ne.s32 	%p2, %r7, 1;
	@%p2 bra 	$L__BB5_3;
	add.s64 	%rd18, %rd2, %rd9;
	ld.global.u32 	%r10, [%rd18];
	cvta.to.global.u64 	%rd19, %rd4;
	add.s64 	%rd20, %rd19, %rd9;
	ld.global.u32 	%r11, [%rd20];
	add.s32 	%r12, %r11, %r2;
	mul.wide.u32 	%rd21, %r12, 4;
	add.s64 	%rd22, %rd1, %rd21;
	st.global.u32 	[%rd22], %r10;
	bra.uni 	$L__BB5_4;
$L__BB5_3:
	add.s64 	%rd12, %rd2, %rd9;
	ld.global.u32 	%r8, [%rd12];
	cvta.to.global.u64 	%rd13, %rd3;
	add.s64 	%rd14, %rd13, %rd9;
	ld.global.u32 	%r9, [%rd14];
	mul.wide.s32 	%rd15, %r9, 4;
	add.s64 	%rd16, %rd1, %rd15;
	st.global.u32 	[%rd16], %r8;
$L__BB5_4:
	ret;

}


// ===== COMPILED SASS (sm_100) =====

	.target	sm_100

	.elftype	@"ET_EXEC"


//--------------------- .note.nv.tkinfo           --------------------------
	.section	.note.nv.tkinfo,"",@"SHT_NOTE"
	.sectionflags	@"SHF_NOTE_NV_TKINFO"
	.tkinfo
        /*0018*/ 	.word	0x00000002
        /*0030*/ 	.string	""
        /*0030*/ 	.string	"ptxas"
        /*0030*/ 	.string	"Cuda compilation tools, release 13.0, V13.0.88"
        /*0030*/ 	.string	"Build cuda_13.0.r13.0/compiler.36424714_0"
        /*0030*/ 	.string	"-arch sm_100 -m 64 "



//--------------------- .note.nv.cuinfo           --------------------------
	.section	.note.nv.cuinfo,"",@"SHT_NOTE"
	.sectionflags	@"SHF_NOTE_NV_CUINFO"
        /*0018*/ 	.short	0x0002
        /*001a*/ 	.short	0x0064
        /*001c*/ 	.short	0x0082
	.zero		2


//--------------------- .nv.info                  --------------------------
	.section	.nv.info,"",@"SHT_CUDA_INFO"
	.align	4


	//----- nvinfo : EIATTR_REGCOUNT
	.align		4
        /*0000*/ 	.byte	0x04, 0x2f
        /*0002*/ 	.short	(.L_1 - .L_0)
	.align		4
.L_0:
        /*0004*/ 	.word	index@(_Z12mapNotKernelPij)
        /*0008*/ 	.word	0x00000008


	//----- nvinfo : EIATTR_FRAME_SIZE
	.align		4
.L_1:
        /*000c*/ 	.byte	0x04, 0x11
        /*000e*/ 	.short	(.L_3 - .L_2)
	.align		4
.L_2:
        /*0010*/ 	.word	index@(_Z12mapNotKernelPij)
        /*0014*/ 	.word	0x00000000


	//----- nvinfo : EIATTR_REGCOUNT
	.align		4
.L_3:
        /*0018*/ 	.byte	0x04, 0x2f
        /*001a*/ 	.short	(.L_5 - .L_4)
	.align		4
.L_4:
        /*001c*/ 	.word	index@(_Z12mapBitKernelPiij)
        /*0020*/ 	.word	0x00000008


	//----- nvinfo : EIATTR_FRAME_SIZE
	.align		4
.L_5:
        /*0024*/ 	.byte	0x04, 0x11
        /*0026*/ 	.short	(.L_7 - .L_6)
	.align		4
.L_6:
        /*0028*/ 	.word	index@(_Z12mapBitKernelPiij)
        /*002c*/ 	.word	0x00000000


	//----- nvinfo : EIATTR_REGCOUNT
	.align		4
.L_7:
        /*0030*/ 	.byte	0x04, 0x2f
        /*0032*/ 	.short	(.L_9 - .L_8)
	.align		4
.L_8:
        /*0034*/ 	.word	index@(_Z22predNonnegReduceKernelPiS_j)
        /*0038*/ 	.word	0x0000000c


	//----- nvinfo : EIATTR_FRAME_SIZE
	.align		4
.L_9:
        /*003c*/ 	.byte	0x04, 0x11
        /*003e*/ 	.short	(.L_11 - .L_10)
	.align		4
.L_10:
        /*0040*/ 	.word	index@(_Z22predNonnegReduceKernelPiS_j)
        /*0044*/ 	.word	0x00000000


	//----- nvinfo : EIATTR_REGCOUNT
	.align		4
.L_11:
        /*0048*/ 	.byte	0x04, 0x2f
        /*004a*/ 	.short	(.L_13 - .L_12)
	.align		4
.L_12:
        /*004c*/ 	.word	index@(_Z12reduceKernelPij)
        /*0050*/ 	.word	0x0000000c


	//----- nvinfo : EIATTR_FRAME_SIZE
	.align		4
.L_13:
        /*0054*/ 	.byte	0x04, 0x11
        /*0056*/ 	.short	(.L_15 - .L_14)
	.align		4
.L_14:
        /*0058*/ 	.word	index@(_Z12reduceKernelPij)
        /*005c*/ 	.word	0x00000000


	//----- nvinfo : EIATTR_REGCOUNT
	.align		4
.L_15:
        /*0060*/ 	.byte	0x04, 0x2f
        /*0062*/ 	.short	(.L_17 - .L_16)
	.align		4
.L_16:
        /*0064*/ 	.word	index@(_Z12exscanKernelPij)
        /*0068*/ 	.word	0x0000000c


	//----- nvinfo : EIATTR_FRAME_SIZE
	.align		4
.L_17:
        /*006c*/ 	.byte	0x04, 0x11
        /*006e*/ 	.short	(.L_19 - .L_18)
	.align		4
.L_18:
        /*0070*/ 	.word	index@(_Z12exscanKernelPij)
        /*0074*/ 	.word	0x00000000


	//----- nvinfo : EIATTR_REGCOUNT
	.align		4
.L_19:
        /*0078*/ 	.byte	0x04, 0x2f
        /*007a*/ 	.short	(.L_21 - .L_20)
	.align		4
.L_20:
        /*007c*/ 	.word	index@(_Z16compactMapKernelPiS_S_jS_S_j)
        /*0080*/ 	.word	0x0000000c


	//----- nvinfo : EIATTR_FRAME_SIZE
	.align		4
.L_21:
        /*0084*/ 	.byte	0x04, 0x11
        /*0086*/ 	.short	(.L_23 - .L_22)
	.align		4
.L_22:
        /*0088*/ 	.word	index@(_Z16compactMapKernelPiS_S_jS_S_j)
        /*008c*/ 	.word	0x00000000


	//----- nvinfo : EIATTR_MIN_STACK_SIZE
	.align		4
.L_23:
        /*0090*/ 	.byte	0x04, 0x12
        /*0092*/ 	.short	(.L_25 - .L_24)
	.align		4
.L_24:
        /*0094*/ 	.word	index@(_Z16compactMapKernelPiS_S_jS_S_j)
        /*0098*/ 	.word	0x00000000


	//----- nvinfo : EIATTR_MIN_STACK_SIZE
	.align		4
.L_25:
        /*009c*/ 	.byte	0x04, 0x12
        /*009e*/ 	.short	(.L_27 - .L_26)
	.align		4
.L_26:
        /*00a0*/ 	.word	index@(_Z12exscanKernelPij)
        /*00a4*/ 	.word	0x00000000


	//----- nvinfo : EIATTR_MIN_STACK_SIZE
	.align		4
.L_27:
        /*00a8*/ 	.byte	0x04, 0x12
        /*00aa*/ 	.short	(.L_29 - .L_28)
	.align		4
.L_28:
        /*00ac*/ 	.word	index@(_Z12reduceKernelPij)
        /*00b0*/ 	.word	0x00000000


	//----- nvinfo : EIATTR_MIN_STACK_SIZE
	.align		4
.L_29:
        /*00b4*/ 	.byte	0x04, 0x12
        /*00b6*/ 	.short	(.L_31 - .L_30)
	.align		4
.L_30:
        /*00b8*/ 	.word	index@(_Z22predNonnegReduceKernelPiS_j)
        /*00bc*/ 	.word	0x00000000


	//----- nvinfo : EIATTR_MIN_STACK_SIZE
	.align		4
.L_31:
        /*00c0*/ 	.byte	0x04, 0x12
        /*00c2*/ 	.short	(.L_33 - .L_32)
	.align		4
.L_32:
        /*00c4*/ 	.word	index@(_Z12mapBitKernelPiij)
        /*00c8*/ 	.word	0x00000000


	//----- nvinfo : EIATTR_MIN_STACK_SIZE
	.align		4
.L_33:
        /*00cc*/ 	.byte	0x04, 0x12
        /*00ce*/ 	.short	(.L_35 - .L_34)
	.align		4
.L_34:
        /*00d0*/ 	.word	index@(_Z12mapNotKernelPij)
        /*00d4*/ 	.word	0x00000000
.L_35:


//--------------------- .nv.compat                --------------------------
	.section	.nv.compat,"",@"SHT_CUDA_COMPAT_INFO"
	.align	4
        /*0000*/ 	.byte	0x02, 0x09, 0x00, 0x00, 0x02, 0x02, 0x01, 0x00, 0x02, 0x05, 0x05, 0x00, 0x03, 0x07, 0x01, 0x01
        /*0010*/ 	.byte	0x02, 0x03, 0x00, 0x00, 0x02, 0x06, 0x01, 0x00, 0x04, 0x0b, 0x08, 0x00, 0x09, 0x00, 0x00, 0x00
        /*0020*/ 	.byte	0x00, 0x00, 0x00, 0x00


//--------------------- .nv.info._Z16compactMapKernelPiS_S_jS_S_j --------------------------
	.section	.nv.info._Z16compactMapKernelPiS_S_jS_S_j,"",@"SHT_CUDA_INFO"
	.sectionflags	@""
	.align	4


	//----- nvinfo : EIATTR_CUDA_API_VERSION
	.align		4
        /*0000*/ 	.byte	0x04, 0x37
        /*0002*/ 	.short	(.L_37 - .L_36)
.L_36:
        /*0004*/ 	.word	0x00000082


	//----- nvinfo : EIATTR_KPARAM_INFO
	.align		4
.L_37:
        /*0008*/ 	.byte	0x04, 0x17
        /*000a*/ 	.short	(.L_39 - .L_38)
.L_38:
        /*000c*/ 	.word	0x00000000
        /*0010*/ 	.short	0x0006
        /*0012*/ 	.short	0x0030
        /*0014*/ 	.byte	0x00, 0xf0, 0x11, 0x00


	//----- nvinfo : EIATTR_KPARAM_INFO
	.align		4
.L_39:
        /*0018*/ 	.byte	0x04, 0x17
        /*001a*/ 	.short	(.L_41 - .L_40)
.L_40:
        /*001c*/ 	.word	0x00000000
        /*0020*/ 	.short	0x0005
        /*0022*/ 	.short	0x0028
        /*0024*/ 	.byte	0x00, 0xf5, 0x21, 0x00


	//----- nvinfo : EIATTR_KPARAM_INFO
	.align		4
.L_41:
        /*0028*/ 	.byte	0x04, 0x17
        /*002a*/ 	.short	(.L_43 - .L_42)
.L_42:
        /*002c*/ 	.word	0x00000000
        /*0030*/ 	.short	0x0004
        /*0032*/ 	.short	0x0020
        /*0034*/ 	.byte	0x00, 0xf5, 0x21, 0x00


	//----- nvinfo : EIATTR_KPARAM_INFO
	.align		4
.L_43:
        /*0038*/ 	.byte	0x04, 0x17
        /*003a*/ 	.short	(.L_45 - .L_44)
.L_44:
        /*003c*/ 	.word	0x00000000
        /*0040*/ 	.short	0x0003
        /*0042*/ 	.short	0x0018
        /*0044*/ 	.byte	0x00, 0xf0, 0x11, 0x00


	//----- nvinfo : EIATTR_KPARAM_INFO
	.align		4
.L_45:
        /*0048*/ 	.byte	0x04, 0x17
        /*004a*/ 	.short	(.L_47 - .L_46)
.L_46:
        /*004c*/ 	.word	0x00000000
        /*0050*/ 	.short	0x0002
        /*0052*/ 	.short	0x0010
        /*0054*/ 	.byte	0x00, 0xf5, 0x21, 0x00


	//----- nvinfo : EIATTR_KPARAM_INFO
	.align		4
.L_47:
        /*0058*/ 	.byte	0x04, 0x17
        /*005a*/ 	.short	(.L_49 - .L_48)
.L_48:
        /*005c*/ 	.word	0x00000000
        /*0060*/ 	.short	0x0001
        /*0062*/ 	.short	0x0008
        /*0064*/ 	.byte	0x00, 0xf5, 0x21, 0x00


	//----- nvinfo : EIATTR_KPARAM_INFO
	.align		4
.L_49:
        /*0068*/ 	.byte	0x04, 0x17
        /*006a*/ 	.short	(.L_51 - .L_50)
.L_50:
        /*006c*/ 	.word	0x00000000
        /*0070*/ 	.short	0x0000
        /*0072*/ 	.short	0x0000
        /*0074*/ 	.byte	0x00, 0xf5, 0x21, 0x00


	//----- nvinfo : EIATTR_SPARSE_MMA_MASK
	.align		4
.L_51:
        /*0078*/ 	.byte	0x03, 0x50
        /*007a*/ 	.short	0x0000


	//----- nvinfo : EIATTR_MAXREG_COUNT
	.align		4
        /*007c*/ 	.byte	0x03, 0x1b
        /*007e*/ 	.short	0x00ff


	//----- nvinfo : EIATTR_MERCURY_ISA_VERSION
	.align		4
        /*0080*/ 	.byte	0x03, 0x5f
        /*0082*/ 	.short	0x0101


	//----- nvinfo : EIATTR_VRC_CTA_INIT_COUNT
	.align		4
        /*0084*/ 	.byte	0x02, 0x4a
	.zero		1
	.zero		1


	//----- nvinfo : EIATTR_EXIT_INSTR_OFFSETS
	.align		4
        /*0088*/ 	.byte	0x04, 0x1c
        /*008a*/ 	.short	(.L_53 - .L_52)


	//   ....[0]....
.L_52:
        /*008c*/ 	.word	0x00000070


	//   ....[1]....
        /*0090*/ 	.word	0x00000190


	//   ....[2]....
        /*0094*/ 	.word	0x00000230


	//----- nvinfo : EIATTR_CRS_STACK_SIZE
	.align		4
.L_53:
        /*0098*/ 	.byte	0x04, 0x1e
        /*009a*/ 	.short	(.L_55 - .L_54)
.L_54:
        /*009c*/ 	.word	0x00000000


	//----- nvinfo : EIATTR_CBANK_PARAM_SIZE
	.align		4
.L_55:
        /*00a0*/ 	.byte	0x03, 0x19
        /*00a2*/ 	.short	0x0034


	//----- nvinfo : EIATTR_PARAM_CBANK
	.align		4
        /*00a4*/ 	.byte	0x04, 0x0a
        /*00a6*/ 	.short	(.L_57 - .L_56)
	.align		4
.L_56:
        /*00a8*/ 	.word	index@(.nv.constant0._Z16compactMapKernelPiS_S_jS_S_j)
        /*00ac*/ 	.short	0x0380
        /*00ae*/ 	.short	0x0034


	//----- nvinfo : EIATTR_SW_WAR
	.align		4
.L_57:
        /*00b0*/ 	.byte	0x04, 0x36
        /*00b2*/ 	.short	(.L_59 - .L_58)
.L_58:
        /*00b4*/ 	.word	0x00000008
.L_59:


//--------------------- .nv.info._Z12exscanKernelPij --------------------------
	.section	.nv.info._Z12exscanKernelPij,"",@"SHT_CUDA_INFO"
	.sectionflags	@""
	.align	4


	//----- nvinfo : EIATTR_CUDA_API_VERSION
	.align		4
        /*0000*/ 	.byte	0x04, 0x37
        /*0002*/ 	.short	(.L_61 - .L_60)
.L_60:
        /*0004*/ 	.word	0x00000082


	//----- nvinfo : EIATTR_KPARAM_INFO
	.align		4
.L_61:
        /*0008*/ 	.byte	0x04, 0x17
        /*000a*/ 	.short	(.L_63 - .L_62)
.L_62:
        /*000c*/ 	.word	0x00000000
        /*0010*/ 	.short	0x0001
        /*0012*/ 	.short	0x0008
        /*0014*/ 	.byte	0x00, 0xf0, 0x11, 0x00


	//----- nvinfo : EIATTR_KPARAM_INFO
	.align		4
.L_63:
        /*0018*/ 	.byte	0x04, 0x17
        /*001a*/ 	.short	(.L_65 - .L_64)
.L_64:
        /*001c*/ 	.word	0x00000000
        /*0020*/ 	.short	0x0000
        /*0022*/ 	.short	0x0000
        /*0024*/ 	.byte	0x00, 0xf5, 0x21, 0x00


	//----- nvinfo : EIATTR_SPARSE_MMA_MASK
	.align		4
.L_65:
        /*0028*/ 	.byte	0x03, 0x50
        /*002a*/ 	.short	0x0000


	//----- nvinfo : EIATTR_MAXREG_COUNT
	.align		4
        /*002c*/ 	.byte	0x03, 0x1b
        /*002e*/ 	.short	0x00ff


	//----- nvinfo : EIATTR_NUM_BARRIERS
	.align		4
        /*0030*/ 	.byte	0x02, 0x4c
        /*0032*/ 	.byte	0x01
	.zero		1


	//----- nvinfo : EIATTR_MERCURY_ISA_VERSION
	.align		4
        /*0034*/ 	.byte	0x03, 0x5f
        /*0036*/ 	.short	0x0101


	//----- nvinfo : EIATTR_VRC_CTA_INIT_COUNT
	.align		4
        /*0038*/ 	.byte	0x02, 0x4a
	.zero		1
	.zero		1


	//----- nvinfo : EIATTR_EXIT_INSTR_OFFSETS
	.align		4
        /*003c*/ 	.byte	0x04, 0x1c
        /*003e*/ 	.short	(.L_67 - .L_66)


	//   ....[0]....
.L_66:
        /*0040*/ 	.word	0x000002b0


	//   ....[1]....
        /*0044*/ 	.word	0x000002e0


	//----- nvinfo : EIATTR_CRS_STACK_SIZE
	.align		4
.L_67:
        /*0048*/ 	.byte	0x04, 0x1e
        /*004a*/ 	.short	(.L_69 - .L_68)
.L_68:
        /*004c*/ 	.word	0x00000000


	//----- nvinfo : EIATTR_CBANK_PARAM_SIZE
	.align		4
.L_69:
        /*0050*/ 	.byte	0x03, 0x19
        /*0052*/ 	.short	0x000c


	//----- nvinfo : EIATTR_PARAM_CBANK
	.align		4
        /*0054*/ 	.byte	0x04, 0x0a
        /*0056*/ 	.short	(.L_71 - .L_70)
	.align		4
.L_70:
        /*0058*/ 	.word	index@(.nv.constant0._Z12exscanKernelPij)
        /*005c*/ 	.short	0x0380
        /*005e*/ 	.short	0x000c


	//----- nvinfo : EIATTR_SW_WAR
	.align		4
.L_71:
        /*0060*/ 	.byte	0x04, 0x36
        /*0062*/ 	.short	(.L_73 - .L_72)
.L_72:
        /*0064*/ 	.word	0x00000008
.L_73:


//--------------------- .nv.info._Z12reduceKernelPij --------------------------
	.section	.nv.info._Z12reduceKernelPij,"",@"SHT_CUDA_INFO"
	.sectionflags	@""
	.align	4


	//----- nvinfo : EIATTR_CUDA_API_VERSION
	.align		4
        /*0000*/ 	.byte	0x04, 0x37
        /*0002*/ 	.short	(.L_75 - .L_74)
.L_74:
        /*0004*/ 	.word	0x00000082


	//----- nvinfo : EIATTR_KPARAM_INFO
	.align		4
.L_75:
        /*0008*/ 	.byte	0x04, 0x17
        /*000a*/ 	.short	(.L_77 - .L_76)
.L_76:
        /*000c*/ 	.word	0x00000000
        /*0010*/ 	.short	0x0001
        /*0012*/ 	.short	0x0008
        /*0014*/ 	.byte	0x00, 0xf0, 0x11, 0x00


	//----- nvinfo : EIATTR_KPARAM_INFO
	.align		4
.L_77:
        /*0018*/ 	.byte	0x04, 0x17
        /*001a*/ 	.short	(.L_79 - .L_78)
.L_78:
        /*001c*/ 	.word	0x00000000
        /*0020*/ 	.short	0x0000
        /*0022*/ 	.short	0x0000
        /*0024*/ 	.byte	0x00, 0xf5, 0x21, 0x00


	//----- nvinfo : EIATTR_SPARSE_MMA_MASK
	.align		4
.L_79:
        /*0028*/ 	.byte	0x03, 0x50
        /*002a*/ 	.short	0x0000


	//----- nvinfo : EIATTR_MAXREG_COUNT
	.align		4
        /*002c*/ 	.byte	0x03, 0x1b
        /*002e*/ 	.short	0x00ff


	//----- nvinfo : EIATTR_NUM_BARRIERS
	.align		4
        /*0030*/ 	.byte	0x02, 0x4c
        /*0032*/ 	.byte	0x01
	.zero		1


	//----- nvinfo : EIATTR_MERCURY_ISA_VERSION
	.align		4
        /*0034*/ 	.byte	0x03, 0x5f
        /*0036*/ 	.short	0x0101


	//----- nvinfo : EIATTR_VRC_CTA_INIT_COUNT
	.align		4
        /*0038*/ 	.byte	0x02, 0x4a
	.zero		1
	.zero		1


	//----- nvinfo : EIATTR_EXIT_INSTR_OFFSETS
	.align		4
        /*003c*/ 	.byte	0x04, 0x1c
        /*003e*/ 	.short	(.L_81 - .L_80)


	//   ....[0]....
.L_80:
        /*0040*/ 	.word	0x00000060


	//   ....[1]....
        /*0044*/ 	.word	0x000001b0


	//----- nvinfo : EIATTR_CRS_STACK_SIZE
	.align		4
.L_81:
        /*0048*/ 	.byte	0x04, 0x1e
        /*004a*/ 	.short	(.L_83 - .L_82)
.L_82:
        /*004c*/ 	.word	0x00000000


	//----- nvinfo : EIATTR_CBANK_PARAM_SIZE
	.align		4
.L_83:
        /*0050*/ 	.byte	0x03, 0x19
        /*0052*/ 	.short	0x000c


	//----- nvinfo : EIATTR_PARAM_CBANK
	.align		4
        /*0054*/ 	.byte	0x04, 0x0a
        /*0056*/ 	.short	(.L_85 - .L_84)
	.align		4
.L_84:
        /*0058*/ 	.word	index@(.nv.constant0._Z12reduceKernelPij)
        /*005c*/ 	.short	0x0380
        /*005e*/ 	.short	0x000c


	//----- nvinfo : EIATTR_SW_WAR
	.align		4
.L_85:
        /*0060*/ 	.byte	0x04, 0x36
        /*0062*/ 	.short	(.L_87 - .L_86)
.L_86:
        /*0064*/ 	.word	0x00000008
.L_87:


//--------------------- .nv.info._Z22predNonnegReduceKernelPiS_j --------------------------
	.section	.nv.info._Z22predNonnegReduceKernelPiS_j,"",@"SHT_CUDA_INFO"
	.sectionflags	@""
	.align	4


	//----- nvinfo : EIATTR_CUDA_API_VERSION
	.align		4
        /*0000*/ 	.byte	0x04, 0x37
        /*0002*/ 	.short	(.L_89 - .L_88)
.L_88:
        /*0004*/ 	.word	0x00000082


	//----- nvinfo : EIATTR_KPARAM_INFO
	.align		4
.L_89:
        /*0008*/ 	.byte	0x04, 0x17
        /*000a*/ 	.short	(.L_91 - .L_90)
.L_90:
        /*000c*/ 	.word	0x00000000
        /*0010*/ 	.short	0x0002
        /*0012*/ 	.short	0x0010
        /*0014*/ 	.byte	0x00, 0xf0, 0x11, 0x00


	//----- nvinfo : EIATTR_KPARAM_INFO
	.align		4
.L_91:
        /*0018*/ 	.byte	0x04, 0x17
        /*001a*/ 	.short	(.L_93 - .L_92)
.L_92:
        /*001c*/ 	.word	0x00000000
        /*0020*/ 	.short	0x0001
        /*0022*/ 	.short	0x0008
        /*0024*/ 	.byte	0x00, 0xf5, 0x21, 0x00


	//----- nvinfo : EIATTR_KPARAM_INFO
	.align		4
.L_93:
        /*0028*/ 	.byte	0x04, 0x17
        /*002a*/ 	.short	(.L_95 - .L_94)
.L_94:
        /*002c*/ 	.word	0x00000000
        /*0030*/ 	.short	0x0000
        /*0032*/ 	.short	0x0000
        /*0034*/ 	.byte	0x00, 0xf5, 0x21, 0x00


	//----- nvinfo : EIATTR_SPARSE_MMA_MASK
	.align		4
.L_95:
        /*0038*/ 	.byte	0x03, 0x50
        /*003a*/ 	.short	0x0000


	//----- nvinfo : EIATTR_MAXREG_COUNT
	.align		4
        /*003c*/ 	.byte	0x03, 0x1b
        /*003e*/ 	.short	0x00ff


	//----- nvinfo : EIATTR_NUM_BARRIERS
	.align		4
        /*0040*/ 	.byte	0x02, 0x4c
        /*0042*/ 	.byte	0x01
	.zero		1


	//----- nvinfo : EIATTR_MERCURY_ISA_VERSION
	.align		4
        /*0044*/ 	.byte	0x03, 0x5f
        /*0046*/ 	.short	0x0101


	//----- nvinfo : EIATTR_VRC_CTA_INIT_COUNT
	.align		4
        /*0048*/ 	.byte	0x02, 0x4a
	.zero		1
	.zero		1


	//----- nvinfo : EIATTR_EXIT_INSTR_OFFSETS
	.align		4
        /*004c*/ 	.byte	0x04, 0x1c
        /*004e*/ 	.short	(.L_97 - .L_96)


	//   ....[0]....
.L_96:
        /*0050*/ 	.word	0x00000100


	//   ....[1]....
        /*0054*/ 	.word	0x00000210


	//----- nvinfo : EIATTR_CRS_STACK_SIZE
	.align		4
.L_97:
        /*0058*/ 	.byte	0x04, 0x1e
        /*005a*/ 	.short	(.L_99 - .L_98)
.L_98:
        /*005c*/ 	.word	0x00000000


	//----- nvinfo : EIATTR_CBANK_PARAM_SIZE
	.align		4
.L_99:
        /*0060*/ 	.byte	0x03, 0x19
        /*0062*/ 	.short	0x0014


	//----- nvinfo : EIATTR_PARAM_CBANK
	.align		4
        /*0064*/ 	.byte	0x04, 0x0a
        /*0066*/ 	.short	(.L_101 - .L_100)
	.align		4
.L_100:
        /*0068*/ 	.word	index@(.nv.constant0._Z22predNonnegReduceKernelPiS_j)
        /*006c*/ 	.short	0x0380
        /*006e*/ 	.short	0x0014


	//----- nvinfo : EIATTR_SW_WAR
	.align		4
.L_101:
        /*0070*/ 	.byte	0x04, 0x36
        /*0072*/ 	.short	(.L_103 - .L_102)
.L_102:
        /*0074*/ 	.word	0x00000008
.L_103:


//--------------------- .nv.info._Z12mapBitKernelPiij --------------------------
	.section	.nv.info._Z12mapBitKernelPiij,"",@"SHT_CUDA_INFO"
	.sectionflags	@""
	.align	4


	//----- nvinfo : EIATTR_CUDA_API_VERSION
	.align		4
        /*0000*/ 	.byte	0x04, 0x37
        /*0002*/ 	.short	(.L_105 - .L_104)
.L_104:
        /*0004*/ 	.word	0x00000082


	//----- nvinfo : EIATTR_KPARAM_INFO
	.align		4
.L_105:
        /*0008*/ 	.byte	0x04, 0x17
        /*000a*/ 	.short	(.L_107 - .L_106)
.L_106:
        /*000c*/ 	.word	0x00000000
        /*0010*/ 	.short	0x0002
        /*0012*/ 	.short	0x000c
        /*0014*/ 	.byte	0x00, 0xf0, 0x11, 0x00


	//----- nvinfo : EIATTR_KPARAM_INFO
	.align		4
.L_107:
        /*0018*/ 	.byte	0x04, 0x17
        /*001a*/ 	.short	(.L_109 - .L_108)
.L_108:
        /*001c*/ 	.word	0x00000000
        /*0020*/ 	.short	0x0001
        /*0022*/ 	.short	0x0008
        /*0024*/ 	.byte	0x00, 0xf0, 0x11, 0x00


	//----- nvinfo : EIATTR_KPARAM_INFO
	.align		4
.L_109:
        /*0028*/ 	.byte	0x04, 0x17
        /*002a*/ 	.short	(.L_111 - .L_110)
.L_110:
        /*002c*/ 	.word	0x00000000
        /*0030*/ 	.short	0x0000
        /*0032*/ 	.short	0x0000
        /*0034*/ 	.byte	0x00, 0xf5, 0x21, 0x00


	//----- nvinfo : EIATTR_SPARSE_MMA_MASK
	.align		4
.L_111:
        /*0038*/ 	.byte	0x03, 0x50
        /*003a*/ 	.short	0x0000


	//----- nvinfo : EIATTR_MAXREG_COUNT
	.align		4
        /*003c*/ 	.byte	0x03, 0x1b
        /*003e*/ 	.short	0x00ff


	//----- nvinfo : EIATTR_MERCURY_ISA_VERSION
	.align		4
        /*0040*/ 	.byte	0x03, 0x5f
        /*0042*/ 	.short	0x0101


	//----- nvinfo : EIATTR_VRC_CTA_INIT_COUNT
	.align		4
        /*0044*/ 	.byte	0x02, 0x4a
	.zero		1
	.zero		1


	//----- nvinfo : EIATTR_EXIT_INSTR_OFFSETS
	.align		4
        /*0048*/ 	.byte	0x04, 0x1c
        /*004a*/ 	.short	(.L_113 - .L_112)


	//   ....[0]....
.L_112:
        /*004c*/ 	.word	0x00000070


	//   ....[1]....
        /*0050*/ 	.word	0x00000100


	//----- nvinfo : EIATTR_CBANK_PARAM_SIZE
	.align		4
.L_113:
        /*0054*/ 	.byte	0x03, 0x19
        /*0056*/ 	.short	0x0010


	//----- nvinfo : EIATTR_PARAM_CBANK
	.align		4
        /*0058*/ 	.byte	0x04, 0x0a
        /*005a*/ 	.short	(.L_115 - .L_114)
	.align		4
.L_114:
        /*005c*/ 	.word	index@(.nv.constant0._Z12mapBitKernelPiij)
        /*0060*/ 	.short	0x0380
        /*0062*/ 	.short	0x0010


	//----- nvinfo : EIATTR_SW_WAR
	.align		4
.L_115:
        /*0064*/ 	.byte	0x04, 0x36
        /*0066*/ 	.short	(.L_117 - .L_116)
.L_116:
        /*0068*/ 	.word	0x00000008
.L_117:


//--------------------- .nv.info._Z12mapNotKernelPij --------------------------
	.section	.nv.info._Z12mapNotKernelPij,"",@"SHT_CUDA_INFO"
	.sectionflags	@""
	.align	4


	//----- nvinfo : EIATTR_CUDA_API_VERSION
	.align		4
        /*0000*/ 	.byte	0x04, 0x37
        /*0002*/ 	.short	(.L_119 - .L_118)
.L_118:
        /*0004*/ 	.word	0x00000082


	//----- nvinfo : EIATTR_KPARAM_INFO
	.align		4
.L_119:
        /*0008*/ 	.byte	0x04, 0x17
        /*000a*/ 	.short	(.L_121 - .L_120)
.L_120:
        /*000c*/ 	.word	0x00000000
        /*0010*/ 	.short	0x0001
        /*0012*/ 	.short	0x0008
        /*0014*/ 	.byte	0x00, 0xf0, 0x11, 0x00


	//----- nvinfo : EIATTR_KPARAM_INFO
	.align		4
.L_121:
        /*0018*/ 	.byte	0x04, 0x17
        /*001a*/ 	.short	(.L_123 - .L_122)
.L_122:
        /*001c*/ 	.word	0x00000000
        /*0020*/ 	.short	0x0000
        /*0022*/ 	.short	0x0000
        /*0024*/ 	.byte	0x00, 0xf5, 0x21, 0x00


	//----- nvinfo : EIATTR_SPARSE_MMA_MASK
	.align		4
.L_123:
        /*0028*/ 	.byte	0x03, 0x50
        /*002a*/ 	.short	0x0000


	//----- nvinfo : EIATTR_MAXREG_COUNT
	.align		4
        /*002c*/ 	.byte	0x03, 0x1b
        /*002e*/ 	.short	0x00ff


	//----- nvinfo : EIATTR_MERCURY_ISA_VERSION
	.align		4
        /*0030*/ 	.byte	0x03, 0x5f
        /*0032*/ 	.short	0x0101


	//----- nvinfo : EIATTR_VRC_CTA_INIT_COUNT
	.align		4
        /*0034*/ 	.byte	0x02, 0x4a
	.zero		1
	.zero		1


	//----- nvinfo : EIATTR_EXIT_INSTR_OFFSETS
	.align		4
        /*0038*/ 	.byte	0x04, 0x1c
        /*003a*/ 	.short	(.L_125 - .L_124)


	//   ....[0]....
.L_124:
        /*003c*/ 	.word	0x00000070


	//   ....[1]....
        /*0040*/ 	.word	0x000000f0


	//----- nvinfo : EIATTR_CBANK_PARAM_SIZE
	.align		4
.L_125:
        /*0044*/ 	.byte	0x03, 0x19
        /*0046*/ 	.short	0x000c


	//----- nvinfo : EIATTR_PARAM_CBANK
	.align		4
        /*0048*/ 	.byte	0x04, 0x0a
        /*004a*/ 	.short	(.L_127 - .L_126)
	.align		4
.L_126:
        /*004c*/ 	.word	index@(.nv.constant0._Z12mapNotKernelPij)
        /*0050*/ 	.short	0x0380
        /*0052*/ 	.short	0x000c


	//----- nvinfo : EIATTR_SW_WAR
	.align		4
.L_127:
        /*0054*/ 	.byte	0x04, 0x36
        /*0056*/ 	.short	(.L_129 - .L_128)
.L_128:
        /*0058*/ 	.word	0x00000008
.L_129:


//--------------------- .nv.callgraph             --------------------------
	.section	.nv.callgraph,"",@"SHT_CUDA_CALLGRAPH"
	.align	4
	.sectionentsize	8
	.align		4
        /*0000*/ 	.word	0x00000000
	.align		4
        /*0004*/ 	.word	0xffffffff
	.align		4
        /*0008*/ 	.word	0x00000000
	.align		4
        /*000c*/ 	.word	0xfffffffe
	.align		4
        /*0010*/ 	.word	0x00000000
	.align		4
        /*0014*/ 	.word	0xfffffffd
	.align		4
        /*0018*/ 	.word	0x00000000
	.align		4
        /*001c*/ 	.word	0xfffffffc


//--------------------- .text._Z16compactMapKernelPiS_S_jS_S_j --------------------------
	.section	.text._Z16compactMapKernelPiS_S_jS_S_j,"ax",@progbits
	.align	128
        .global         _Z16compactMapKernelPiS_S_jS_S_j
        .type           _Z16compactMapKernelPiS_S_jS_S_j,@function
        .size           _Z16compactMapKernelPiS_S_jS_S_j,(.L_x_19 - _Z16compactMapKernelPiS_S_jS_S_j)
        .other          _Z16compactMapKernelPiS_S_jS_S_j,@"STO_CUDA_ENTRY STV_DEFAULT"
_Z16compactMapKernelPiS_S_jS_S_j:
.text._Z16compactMapKernelPiS_S_jS_S_j:
[----:B------:R-:W-:Y:S01]  /*0000*/  LDC R1, c[0x0][0x37c] ;  /* 0x0000df00ff017b82 */ /* 0x000fe20000000800 */
[----:B------:R-:W0:Y:S07]  /*0010*/  S2R R7, SR_TID.X ;  /* 0x0000000000077919 */ /* 0x000e2e0000002100 */
[----:B------:R-:W0:Y:S01]  /*0020*/  S2UR UR4, SR_CTAID.X ;  /* 0x00000000000479c3 */ /* 0x000e220000002500 */
[----:B------:R-:W1:Y:S07]  /*0030*/  LDCU UR5, c[0x0][0x3b0] ;  /* 0x00007600ff0577ac */ /* 0x000e6e0008000800 */
[----:B------:R-:W0:Y:S02]  /*0040*/  LDC R0, c[0x0][0x360] ;  /* 0x0000d800ff007b82 */ /* 0x000e240000000800 */
[----:B0-----:R-:W-:-:S05]  /*0050*/  IMAD R7, R0, UR4, R7 ;  /* 0x0000000400077c24 */ /* 0x001fca000f8e0207 */
[----:B-1----:R-:W-:-:S13]  /*0060*/  ISETP.GT.U32.AND P0, PT, R7, UR5, PT ;  /* 0x0000000507007c0c */ /* 0x002fda000bf04070 */
[----:B------:R-:W-:Y:S05]  /*0070*/  @P0 EXIT ;  /* 0x000000000000094d */ /* 0x000fea0003800000 */
[----:B------:R-:W0:Y:S01]  /*0080*/  LDC.64 R2, c[0x0][0x3a8] ;  /* 0x0000ea00ff027b82 */ /* 0x000e220000000a00 */
[----:B------:R-:W1:Y:S01]  /*0090*/  LDCU.64 UR4, c[0x0][0x358] ;  /* 0x00006b00ff0477ac */ /* 0x000e620008000a00 */
[----:B0-----:R-:W-:-:S06]  /*00a0*/  IMAD.WIDE R2, R7, 0x4, R2 ;  /* 0x0000000407027825 */ /* 0x001fcc00078e0202 */
[----:B-1----:R-:W2:Y:S02]  /*00b0*/  LDG.E R2, desc[UR4][R2.64] ;  /* 0x0000000402027981 */ /* 0x002ea4000c1e1900 */
[----:B--2---:R-:W-:-:S13]  /*00c0*/  ISETP.NE.AND P0, PT, R2, 0x1, PT ;  /* 0x000000010200780c */ /* 0x004fda0003f05270 */
[----:B------:R-:W-:Y:S05]  /*00d0*/  @P0 BRA `(.L_x_0) ;  /* 0x0000000000300947 */ /* 0x000fea0003800000 */
[----:B------:R-:W0:Y:S01]  /*00e0*/  LDC.64 R4, c[0x0][0x3a0] ;  /* 0x0000e800ff047b82 */ /* 0x000e220000000a00 */
[----:B------:R-:W1:Y:S07]  /*00f0*/  LDCU UR6, c[0x0][0x398] ;  /* 0x00007300ff0677ac */ /* 0x000e6e0008000800 */
[----:B------:R-:W2:Y:S01]  /*0100*/  LDC.64 R2, c[0x0][0x388] ;  /* 0x0000e200ff027b82 */ /* 0x000ea20000000a00 */
[----:B0-----:R-:W-:-:S06]  /*0110*/  IMAD.WIDE R4, R7, 0x4, R4 ;  /* 0x0000000407047825 */ /* 0x001fcc00078e0204 */
[----:B------:R-:W1:Y:S01]  /*0120*/  LDG.E R4, desc[UR4][R4.64] ;  /* 0x0000000404047981 */ /* 0x000e62000c1e1900 */
[----:B--2---:R-:W-:Y:S02]  /*0130*/  IMAD.WIDE R2, R7, 0x4, R2 ;  /* 0x0000000407027825 */ /* 0x004fe400078e0202 */
[----:B------:R-:W0:Y:S04]  /*0140*/  LDC.64 R6, c[0x0][0x380] ;  /* 0x0000e000ff067b82 */ /* 0x000e280000000a00 */
[----:B------:R-:W2:Y:S01]  /*0150*/  LDG.E R3, desc[UR4][R2.64] ;  /* 0x0000000402037981 */ /* 0x000ea2000c1e1900 */
[----:B-1----:R-:W-:-:S05]  /*0160*/  IADD3 R9, PT, PT, R4, UR6, RZ ;  /* 0x0000000604097c10 */ /* 0x002fca000fffe0ff */
[----:B0-----:R-:W-:-:S05]  /*0170*/  IMAD.WIDE.U32 R6, R9, 0x4, R6 ;  /* 0x0000000409067825 */ /* 0x001fca00078e0006 */
[----:B--2---:R-:W-:Y:S01]  /*0180*/  STG.E desc[UR4][R6.64], R3 ;  /* 0x0000000306007986 */ /* 0x004fe2000c101904 */
[----:B------:R-:W-:Y:S05]  /*0190*/  EXIT ;  /* 0x000000000000794d */ /* 0x000fea0003800000 */
.L_x_0:
[----:B------:R-:W0:Y:S08]  /*01a0*/  LDC.64 R2, c[0x0][0x390] ;  /* 0x0000e400ff027b82 */ /* 0x000e300000000a00 */
[----:B------:R-:W1:Y:S01]  /*01b0*/  LDC.64 R4, c[0x0][0x388] ;  /* 0x0000e200ff047b82 */ /* 0x000e620000000a00 */
[----:B0-----:R-:W-:-:S06]  /*01c0*/  IMAD.WIDE R2, R7, 0x4, R2 ;  /* 0x0000000407027825 */ /* 0x001fcc00078e0202 */
[----:B------:R-:W2:Y:S01]  /*01d0*/  LDG.E R3, desc[UR4][R2.64] ;  /* 0x0000000402037981 */ /* 0x000ea2000c1e1900 */
[----:B-1----:R-:W-:Y:S02]  /*01e0*/  IMAD.WIDE R6, R7, 0x4, R4 ;  /* 0x0000000407067825 */ /* 0x002fe400078e0204 */
[----:B------:R-:W2:Y:S04]  /*01f0*/  LDC.64 R4, c[0x0][0x380] ;  /* 0x0000e000ff047b82 */ /* 0x000ea80000000a00 */
[----:B------:R-:W3:Y:S01]  /*0200*/  LDG.E R7, desc[UR4][R6.64] ;  /* 0x0000000406077981 */ /* 0x000ee2000c1e1900 */
[----:B--2---:R-:W-:-:S05]  /*0210*/  IMAD.WIDE R4, R3, 0x4, R4 ;  /* 0x0000000403047825 */ /* 0x004fca00078e0204 */
[----:B---3--:R-:W-:Y:S01]  /*0220*/  STG.E desc[UR4][R4.64], R7 ;  /* 0x0000000704007986 */ /* 0x008fe2000c101904 */
[----:B------:R-:W-:Y:S05]  /*0230*/  EXIT ;  /* 0x000000000000794d */ /* 0x000fea0003800000 */
.L_x_1:
[----:B------:R-:W-:-:S00]  /*0240*/  BRA `(.L_x_1) ;  /* 0xfffffffc00fc7947 */ /* 0x000fc0000383ffff */
[----:B------:R-:W-:-:S00]  /*0250*/  NOP ;  /* 0x0000000000007918 */ /* 0x000fc00000000000 */
        /* <DEDUP_REMOVED lines=10> */
.L_x_19:


//--------------------- .text._Z12exscanKernelPij --------------------------
	.section	.text._Z12exscanKernelPij,"ax",@progbits
	.align	128
        .global         _Z12exscanKernelPij
        .type           _Z12exscanKernelPij,@function
        .size           _Z12exscanKernelPij,(.L_x_20 - _Z12exscanKernelPij)
        .other          _Z12exscanKernelPij,@"STO_CUDA_ENTRY STV_DEFAULT"
_Z12exscanKernelPij:
.text._Z12exscanKernelPij:
[----:B------:R-:W-:Y:S01]  /*0000*/  LDC R1, c[0x0][0x37c] ;  /* 0x0000df00ff017b82 */ /* 0x000fe20000000800 */
[----:B------:R-:W0:Y:S07]  /*0010*/  S2R R7, SR_TID.X ;  /* 0x0000000000077919 */ /* 0x000e2e0000002100 */
[----:B------:R-:W0:Y:S01]  /*0020*/  S2UR UR4, SR_CTAID.X ;  /* 0x00000000000479c3 */ /* 0x000e220000002500 */
[----:B------:R-:W-:Y:S07]  /*0030*/  BSSY.RECONVERGENT B0, `(.L_x_2) ;  /* 0x000000e000007945 */ /* 0x000fee0003800200 */
[----:B------:R-:W0:Y:S02]  /*0040*/  LDC R0, c[0x0][0x360] ;  /* 0x0000d800ff007b82 */ /* 0x000e240000000800 */
[----:B0-----:R-:W-:Y:S01]  /*0050*/  IMAD R7, R0, UR4, R7 ;  /* 0x0000000400077c24 */ /* 0x001fe2000f8e0207 */
[----:B------:R-:W0:Y:S04]  /*0060*/  LDCU.64 UR4, c[0x0][0x358] ;  /* 0x00006b00ff0477ac */ /* 0x000e280008000a00 */
[----:B------:R-:W-:-:S02]  /*0070*/  ISETP.NE.AND P1, PT, R7, RZ, PT ;  /* 0x000000ff0700720c */ /* 0x000fc40003f25270 */
[----:B------:R-:W-:-:S11]  /*0080*/  ISETP.GE.AND P0, PT, R7, 0x1, PT ;  /* 0x000000010700780c */ /* 0x000fd60003f06270 */
[----:B------:R-:W1:Y:S02]  /*0090*/  @!P1 LDC.64 R8, c[0x0][0x380] ;  /* 0x0000e000ff089b82 */ /* 0x000e640000000a00 */
[----:B0-----:R-:W-:Y:S05]  /*00a0*/  @!P0 BRA `(.L_x_3) ;  /* 0x0000000000188947 */ /* 0x001fea0003800000 */
[----:B------:R-:W0:Y:S01]  /*00b0*/  LDC.64 R4, c[0x0][0x380] ;  /* 0x0000e000ff047b82 */ /* 0x000e220000000a00 */
[----:B------:R-:W-:-:S05]  /*00c0*/  IADD3 R3, PT, PT, R7, -0x1, RZ ;  /* 0xffffffff07037810 */ /* 0x000fca0007ffe0ff */
[----:B0-----:R-:W-:-:S06]  /*00d0*/  IMAD.WIDE.U32 R2, R3, 0x4, R4 ;  /* 0x0000000403027825 */ /* 0x001fcc00078e0004 */
[----:B------:R-:W2:Y:S01]  /*00e0*/  LDG.E R3, desc[UR4][R2.64] ;  /* 0x0000000402037981 */ /* 0x000ea2000c1e1900 */
[----:B------:R-:W-:-:S05]  /*00f0*/  IMAD.WIDE.U32 R4, R7, 0x4, R4 ;  /* 0x0000000407047825 */ /* 0x000fca00078e0004 */
[----:B--2---:R0:W-:Y:S02]  /*0100*/  STG.E desc[UR4][R4.64], R3 ;  /* 0x0000000304007986 */ /* 0x0041e4000c101904 */
.L_x_3:
[----:B------:R-:W-:Y:S05]  /*0110*/  BSYNC.RECONVERGENT B0 ;  /* 0x0000000000007941 */ /* 0x000fea0003800200 */
.L_x_2:
[----:B------:R-:W-:Y:S06]  /*0120*/  BAR.SYNC.DEFER_BLOCKING 0x0 ;  /* 0x0000000000007b1d */ /* 0x000fec0000010000 */
[----:B------:R-:W2:Y:S01]  /*0130*/  LDCU UR6, c[0x0][0x388] ;  /* 0x00007100ff0677ac */ /* 0x000ea20008000800 */
[----:B-1----:R1:W-:Y:S01]  /*0140*/  @!P1 STG.E desc[UR4][R8.64], RZ ;  /* 0x000000ff08009986 */ /* 0x0023e2000c101904 */
[----:B--2---:R-:W-:Y:S01]  /*0150*/  UISETP.GE.U32.AND UP0, UPT, UR6, 0x2, UPT ;  /* 0x000000020600788c */ /* 0x004fe2000bf06070 */
[----:B------:R-:W-:Y:S08]  /*0160*/  BAR.SYNC.DEFER_BLOCKING 0x0 ;  /* 0x0000000000007b1d */ /* 0x000ff00000010000 */
[----:B------:R-:W-:Y:S05]  /*0170*/  BRA.U !UP0, `(.L_x_4) ;  /* 0x0000000108487547 */ /* 0x000fea000b800000 */
[----:B0-----:R-:W0:Y:S01]  /*0180*/  LDC.64 R2, c[0x0][0x380] ;  /* 0x0000e000ff027b82 */ /* 0x001e220000000a00 */
[----:B------:R-:W-:Y:S01]  /*0190*/  HFMA2 R0, -RZ, RZ, 0, 5.9604644775390625e-08 ;  /* 0x00000001ff007431 */ /* 0x000fe200000001ff */
[----:B------:R-:W2:Y:S02]  /*01a0*/  LDCU UR6, c[0x0][0x388] ;  /* 0x00007100ff0677ac */ /* 0x000ea40008000800 */
[----:B0-2---:R-:W-:-:S07]  /*01b0*/  IMAD.WIDE R2, R7, 0x4, R2 ;  /* 0x0000000407027825 */ /* 0x005fce00078e0202 */
.L_x_7:
[----:B0-----:R-:W-:Y:S01]  /*01c0*/  IMAD.IADD R4, R7, 0x1, R0 ;  /* 0x0000000107047824 */ /* 0x001fe200078e0200 */
[----:B------:R-:W-:Y:S04]  /*01d0*/  BSSY.RECONVERGENT B0, `(.L_x_5) ;  /* 0x0000008000007945 */ /* 0x000fe80003800200 */
[----:B------:R-:W-:-:S13]  /*01e0*/  ISETP.GE.U32.AND P0, PT, R4, UR6, PT ;  /* 0x0000000604007c0c */ /* 0x000fda000bf06070 */
[----:B------:R-:W-:Y:S05]  /*01f0*/  @P0 BRA `(.L_x_6) ;  /* 0x0000000000140947 */ /* 0x000fea0003800000 */
[----:B------:R-:W-:Y:S01]  /*0200*/  IMAD.WIDE R4, R0, 0x4, R2 ;  /* 0x0000000400047825 */ /* 0x000fe200078e0202 */
[----:B------:R-:W2:Y:S04]  /*0210*/  LDG.E R6, desc[UR4][R2.64] ;  /* 0x0000000402067981 */ /* 0x000ea8000c1e1900 */
[----:B-1----:R-:W2:Y:S02]  /*0220*/  LDG.E R9, desc[UR4][R4.64] ;  /* 0x0000000404097981 */ /* 0x002ea4000c1e1900 */
[----:B--2---:R-:W-:-:S05]  /*0230*/  IADD3 R9, PT, PT, R6, R9, RZ ;  /* 0x0000000906097210 */ /* 0x004fca0007ffe0ff */
[----:B------:R0:W-:Y:S02]  /*0240*/  STG.E desc[UR4][R4.64], R9 ;  /* 0x0000000904007986 */ /* 0x0001e4000c101904 */
.L_x_6:
[----:B------:R-:W-:Y:S05]  /*0250*/  BSYNC.RECONVERGENT B0 ;  /* 0x0000000000007941 */ /* 0x000fea0003800200 */
.L_x_5:
[----:B------:R-:W-:Y:S01]  /*0260*/  IMAD.SHL.U32 R0, R0, 0x2, RZ ;  /* 0x0000000200007824 */ /* 0x000fe200078e00ff */
[----:B------:R-:W-:Y:S04]  /*0270*/  BAR.SYNC.DEFER_BLOCKING 0x0 ;  /* 0x0000000000007b1d */ /* 0x000fe80000010000 */
[----:B------:R-:W-:-:S13]  /*0280*/  ISETP.GE.U32.AND P0, PT, R0, UR6, PT ;  /* 0x0000000600007c0c */ /* 0x000fda000bf06070 */
[----:B------:R-:W-:Y:S05]  /*0290*/  @!P0 BRA `(.L_x_7) ;  /* 0xfffffffc00c88947 */ /* 0x000fea000383ffff */
.L_x_4:
[----:B------:R-:W-:-:S13]  /*02a0*/  ISETP.NE.AND P0, PT, R7, RZ, PT ;  /* 0x000000ff0700720c */ /* 0x000fda0003f05270 */
[----:B------:R-:W-:Y:S05]  /*02b0*/  @P0 EXIT ;  /* 0x000000000000094d */ /* 0x000fea0003800000 */
[----:B0-----:R-:W0:Y:S02]  /*02c0*/  LDC.64 R2, c[0x0][0x380] ;  /* 0x0000e000ff027b82 */ /* 0x001e240000000a00 */
[----:B0-----:R-:W-:Y:S01]  /*02d0*/  STG.E desc[UR4][R2.64], RZ ;  /* 0x000000ff02007986 */ /* 0x001fe2000c101904 */
[----:B------:R-:W-:Y:S05]  /*02e0*/  EXIT ;  /* 0x000000000000794d */ /* 0x000fea0003800000 */
.L_x_8:
        /* <DEDUP_REMOVED lines=9> */
.L_x_20:


//--------------------- .text._Z12reduceKernelPij --------------------------
	.section	.text._Z12reduceKernelPij,"ax",@progbits
	.align	128
        .global         _Z12reduceKernelPij
        .type           _Z12reduceKernelPij,@function
        .size           _Z12reduceKernelPij,(.L_x_21 - _Z12reduceKernelPij)
        .other          _Z12reduceKernelPij,@"STO_CUDA_ENTRY STV_DEFAULT"
_Z12reduceKernelPij:
.text._Z12reduceKernelPij:
[----:B------:R-:W-:Y:S08]  /*0000*/  LDC R1, c[0x0][0x37c] ;  /* 0x0000df00ff017b82 */ /* 0x000ff00000000800 */
[----:B------:R-:W0:Y:S01]  /*0010*/  LDC R0, c[0x0][0x388] ;  /* 0x0000e200ff007b82 */ /* 0x000e220000000800 */
[----:B------:R-:W1:Y:S07]  /*0020*/  S2R R7, SR_TID.X ;  /* 0x0000000000077919 */ /* 0x000e6e0000002100 */
[----:B------:R-:W2:Y:S01]  /*0030*/  S2UR UR4, SR_CTAID.X ;  /* 0x00000000000479c3 */ /* 0x000ea20000002500 */
[----:B0-----:R-:W-:-:S07]  /*0040*/  ISETP.GE.U32.AND P0, PT, R0, 0x2, PT ;  /* 0x000000020000780c */ /* 0x001fce0003f06070 */
[----:B------:R-:W0:Y:S06]  /*0050*/  LDC R0, c[0x0][0x360] ;  /* 0x0000d800ff007b82 */ /* 0x000e2c0000000800 */
[----:B-12---:R-:W-:Y:S05]  /*0060*/  @!P0 EXIT ;  /* 0x000000000000894d */ /* 0x006fea0003800000 */
[----:B------:R-:W1:Y:S01]  /*0070*/  LDC.64 R2, c[0x0][0x380] ;  /* 0x0000e000ff027b82 */ /* 0x000e620000000a00 */
[----:B------:R-:W2:Y:S01]  /*0080*/  LDCU UR5, c[0x0][0x388] ;  /* 0x00007100ff0577ac */ /* 0x000ea20008000800 */
[----:B0-----:R-:W-:Y:S01]  /*0090*/  IMAD R7, R0, UR4, R7 ;  /* 0x0000000400077c24 */ /* 0x001fe2000f8e0207 */
[----:B------:R-:W0:Y:S01]  /*00a0*/  LDCU.64 UR6, c[0x0][0x358] ;  /* 0x00006b00ff0677ac */ /* 0x000e220008000a00 */
[----:B--2---:R-:W-:Y:S02]  /*00b0*/  IMAD.U32 R0, RZ, RZ, UR5 ;  /* 0x00000005ff007e24 */ /* 0x004fe4000f8e00ff */
[----:B01----:R-:W-:-:S07]  /*00c0*/  IMAD.WIDE R2, R7, 0x4, R2 ;  /* 0x0000000407027825 */ /* 0x003fce00078e0202 */
.L_x_11:
[----:B------:R-:W-:Y:S01]  /*00d0*/  SHF.R.U32.HI R8, RZ, 0x1, R0 ;  /* 0x00000001ff087819 */ /* 0x000fe20000011600 */
[----:B------:R-:W-:Y:S03]  /*00e0*/  BSSY.RECONVERGENT B0, `(.L_x_9) ;  /* 0x0000008000007945 */ /* 0x000fe60003800200 */
[----:B------:R-:W-:-:S13]  /*00f0*/  ISETP.GE.AND P0, PT, R7, R8, PT ;  /* 0x000000080700720c */ /* 0x000fda0003f06270 */
[----:B0-----:R-:W-:Y:S05]  /*0100*/  @P0 BRA `(.L_x_10) ;  /* 0x0000000000140947 */ /* 0x001fea0003800000 */
[----:B------:R-:W-:Y:S01]  /*0110*/  IMAD.WIDE.U32 R4, R8, 0x4, R2 ;  /* 0x0000000408047825 */ /* 0x000fe200078e0002 */
[----:B------:R-:W2:Y:S05]  /*0120*/  LDG.E R6, desc[UR6][R2.64] ;  /* 0x0000000602067981 */ /* 0x000eaa000c1e1900 */
[----:B------:R-:W2:Y:S02]  /*0130*/  LDG.E R5, desc[UR6][R4.64] ;  /* 0x0000000604057981 */ /* 0x000ea4000c1e1900 */
[----:B--2---:R-:W-:-:S05]  /*0140*/  VIMNMX R9, PT, PT, R6, R5, !PT ;  /* 0x0000000506097248 */ /* 0x004fca0007fe0100 */
[----:B------:R0:W-:Y:S02]  /*0150*/  STG.E desc[UR6][R2.64], R9 ;  /* 0x0000000902007986 */ /* 0x0001e4000c101906 */
.L_x_10:
[----:B------:R-:W-:Y:S05]  /*0160*/  BSYNC.RECONVERGENT B0 ;  /* 0x0000000000007941 */ /* 0x000fea0003800200 */
.L_x_9:
[----:B------:R-:W-:Y:S01]  /*0170*/  BAR.SYNC.DEFER_BLOCKING 0x0 ;  /* 0x0000000000007b1d */ /* 0x000fe20000010000 */
[----:B------:R-:W-:Y:S01]  /*0180*/  ISETP.GT.U32.AND P0, PT, R0, 0x3, PT ;  /* 0x000000030000780c */ /* 0x000fe20003f04070 */
[----:B------:R-:W-:-:S12]  /*0190*/  IMAD.MOV.U32 R0, RZ, RZ, R8 ;  /* 0x000000ffff007224 */ /* 0x000fd800078e0008 */
[----:B------:R-:W-:Y:S05]  /*01a0*/  @P0 BRA `(.L_x_11) ;  /* 0xfffffffc00c80947 */ /* 0x000fea000383ffff */
[----:B------:R-:W-:Y:S05]  /*01b0*/  EXIT ;  /* 0x000000000000794d */ /* 0x000fea0003800000 */
.L_x_12:
        /* <DEDUP_REMOVED lines=12> */
.L_x_21:


//--------------------- .text._Z22predNonnegReduceKernelPiS_j --------------------------
	.section	.text._Z22predNonnegReduceKernelPiS_j,"ax",@progbits
	.align	128
        .global         _Z22predNonnegReduceKernelPiS_j
        .type           _Z22predNonnegReduceKernelPiS_j,@function
        .size           _Z22predNonnegReduceKernelPiS_j,(.L_x_22 - _Z22predNonnegReduceKernelPiS_j)
        .other          _Z22predNonnegReduceKernelPiS_j,@"STO_CUDA_ENTRY STV_DEFAULT"
_Z22predNonnegReduceKernelPiS_j:
.text._Z22predNonnegReduceKernelPiS_j:
[----:B------:R-:W-:Y:S01]  /*0000*/  LDC R1, c[0x0][0x37c] ;  /* 0x0000df00ff017b82 */ /* 0x000fe20000000800 */
[----:B------:R-:W0:Y:S07]  /*0010*/  S2R R7, SR_TID.X ;  /* 0x0000000000077919 */ /* 0x000e2e0000002100 */
[----:B------:R-:W0:Y:S01]  /*0020*/  S2UR UR6, SR_CTAID.X ;  /* 0x00000000000679c3 */ /* 0x000e220000002500 */
[----:B------:R-:W1:Y:S07]  /*0030*/  LDCU.64 UR4, c[0x0][0x358] ;  /* 0x00006b00ff0477ac */ /* 0x000e6e0008000a00 */
[----:B------:R-:W0:Y:S08]  /*0040*/  LDC R0, c[0x0][0x360] ;  /* 0x0000d800ff007b82 */ /* 0x000e300000000800 */
[----:B------:R-:W2:Y:S08]  /*0050*/  LDC.64 R2, c[0x0][0x388] ;  /* 0x0000e200ff027b82 */ /* 0x000eb00000000a00 */
[----:B------:R-:W3:Y:S01]  /*0060*/  LDC.64 R4, c[0x0][0x380] ;  /* 0x0000e000ff047b82 */ /* 0x000ee20000000a00 */
[----:B0-----:R-:W-:-:S07]  /*0070*/  IMAD R7, R0, UR6, R7 ;  /* 0x0000000600077c24 */ /* 0x001fce000f8e0207 */
[----:B------:R-:W0:Y:S01]  /*0080*/  LDC R0, c[0x0][0x390] ;  /* 0x0000e400ff007b82 */ /* 0x000e220000000800 */
[----:B--2---:R-:W-:-:S06]  /*0090*/  IMAD.WIDE R2, R7, 0x4, R2 ;  /* 0x0000000407027825 */ /* 0x004fcc00078e0202 */
[----:B-1----:R-:W2:Y:S01]  /*00a0*/  LDG.E R2, desc[UR4][R2.64] ;  /* 0x0000000402027981 */ /* 0x002ea2000c1e1900 */
[----:B---3--:R-:W-:Y:S01]  /*00b0*/  IMAD.WIDE R4, R7, 0x4, R4 ;  /* 0x0000000407047825 */ /* 0x008fe200078e0204 */
[----:B0-----:R-:W-:Y:S02]  /*00c0*/  ISETP.GE.U32.AND P1, PT, R0, 0x2, PT ;  /* 0x000000020000780c */ /* 0x001fe40003f26070 */
[----:B--2---:R-:W-:-:S13]  /*00d0*/  ISETP.NE.AND P0, PT, R2, RZ, PT ;  /* 0x000000ff0200720c */ /* 0x004fda0003f05270 */
[----:B------:R-:W-:-:S05]  /*00e0*/  @!P0 IMAD.MOV.U32 R9, RZ, RZ, -0x1 ;  /* 0xffffffffff098424 */ /* 0x000fca00078e00ff */
[----:B------:R0:W-:Y:S01]  /*00f0*/  @!P0 STG.E desc[UR4][R4.64], R9 ;  /* 0x0000000904008986 */ /* 0x0001e2000c101904 */
[----:B------:R-:W-:Y:S05]  /*0100*/  @!P1 EXIT ;  /* 0x000000000000994d */ /* 0x000fea0003800000 */
[----:B------:R-:W1:Y:S02]  /*0110*/  LDCU UR6, c[0x0][0x390] ;  /* 0x00007200ff0677ac */ /* 0x000e640008000800 */
[----:B-1----:R-:W-:-:S07]  /*0120*/  MOV R0, UR6 ;  /* 0x0000000600007c02 */ /* 0x002fce0008000f00 */
.L_x_15:
[----:B------:R-:W-:Y:S01]  /*0130*/  SHF.R.U32.HI R8, RZ, 0x1, R0 ;  /* 0x00000001ff087819 */ /* 0x000fe20000011600 */
[----:B------:R-:W-:Y:S03]  /*0140*/  BSSY.RECONVERGENT B0, `(.L_x_13) ;  /* 0x0000008000007945 */ /* 0x000fe60003800200 */
[----:B------:R-:W-:-:S13]  /*0150*/  ISETP.GE.AND P0, PT, R7, R8, PT ;  /* 0x000000080700720c */ /* 0x000fda0003f06270 */
[----:B-1----:R-:W-:Y:S05]  /*0160*/  @P0 BRA `(.L_x_14) ;  /* 0x0000000000140947 */ /* 0x002fea0003800000 */
[----:B------:R-:W-:Y:S01]  /*0170*/  IMAD.WIDE.U32 R2, R8, 0x4, R4 ;  /* 0x0000000408027825 */ /* 0x000fe200078e0004 */
[----:B------:R-:W0:Y:S05]  /*0180*/  LDG.E R6, desc[UR4][R4.64] ;  /* 0x0000000404067981 */ /* 0x000e2a000c1e1900 */
[----:B------:R-:W0:Y:S02]  /*0190*/  LDG.E R3, desc[UR4][R2.64] ;  /* 0x0000000402037981 */ /* 0x000e24000c1e1900 */
[----:B0-----:R-:W-:-:S05]  /*01a0*/  VIMNMX R9, PT, PT, R6, R3, !PT ;  /* 0x0000000306097248 */ /* 0x001fca0007fe0100 */
[----:B------:R1:W-:Y:S02]  /*01b0*/  STG.E desc[UR4][R4.64], R9 ;  /* 0x0000000904007986 */ /* 0x0003e4000c101904 */
.L_x_14:
[----:B------:R-:W-:Y:S05]  /*01c0*/  BSYNC.RECONVERGENT B0 ;  /* 0x0000000000007941 */ /* 0x000fea0003800200 */
.L_x_13:
[----:B------:R-:W-:Y:S01]  /*01d0*/  BAR.SYNC.DEFER_BLOCKING 0x0 ;  /* 0x0000000000007b1d */ /* 0x000fe20000010000 */
[----:B------:R-:W-:Y:S01]  /*01e0*/  ISETP.GT.U32.AND P0, PT, R0, 0x3, PT ;  /* 0x000000030000780c */ /* 0x000fe20003f04070 */
[----:B------:R-:W-:-:S12]  /*01f0*/  IMAD.MOV.U32 R0, RZ, RZ, R8 ;  /* 0x000000ffff007224 */ /* 0x000fd800078e0008 */
[----:B------:R-:W-:Y:S05]  /*0200*/  @P0 BRA `(.L_x_15) ;  /* 0xfffffffc00c80947 */ /* 0x000fea000383ffff */
[----:B------:R-:W-:Y:S05]  /*0210*/  EXIT ;  /* 0x000000000000794d */ /* 0x000fea0003800000 */
.L_x_16:
        /* <DEDUP_REMOVED lines=14> */
.L_x_22:


//--------------------- .text._Z12mapBitKernelPiij --------------------------
	.section	.text._Z12mapBitKernelPiij,"ax",@progbits
	.align	128
        .global         _Z12mapBitKernelPiij
        .type           _Z12mapBitKernelPiij,@function
        .size           _Z12mapBitKernelPiij,(.L_x_23 - _Z12mapBitKernelPiij)
        .other          _Z12mapBitKernelPiij,@"STO_CUDA_ENTRY STV_DEFAULT"
_Z12mapBitKernelPiij:
.text._Z12mapBitKernelPiij:
        /* <DEDUP_REMOVED lines=10> */
[----:B------:R-:W2:Y:S01]  /*00a0*/  LDCU UR6, c[0x0][0x388] ;  /* 0x00007100ff0677ac */ /* 0x000ea20008000800 */
[----:B0-----:R-:W-:-:S05]  /*00b0*/  IMAD.WIDE R2, R5, 0x4, R2 ;  /* 0x0000000405027825 */ /* 0x001fca00078e0202 */
[----:B-1----:R-:W2:Y:S02]  /*00c0*/  LDG.E R0, desc[UR4][R2.64] ;  /* 0x0000000402007981 */ /* 0x002ea4000c1e1900 */
[----:B--2---:R-:W-:-:S04]  /*00d0*/  SHF.R.U32.HI R0, RZ, UR6, R0 ;  /* 0x00000006ff007c19 */ /* 0x004fc80008011600 */
[----:B------:R-:W-:-:S05]  /*00e0*/  LOP3.LUT R5, R0, 0x1, RZ, 0xc0, !PT ;  /* 0x0000000100057812 */ /* 0x000fca00078ec0ff */
[----:B------:R-:W-:Y:S01]  /*00f0*/  STG.E desc[UR4][R2.64], R5 ;  /* 0x0000000502007986 */ /* 0x000fe2000c101904 */
[----:B------:R-:W-:Y:S05]  /*0100*/  EXIT ;  /* 0x000000000000794d */ /* 0x000fea0003800000 */
.L_x_17:
        /* <DEDUP_REMOVED lines=15> */
.L_x_23:


//--------------------- .text._Z12mapNotKernelPij --------------------------
	.section	.text._Z12mapNotKernelPij,"ax",@progbits
	.align	128
        .global         _Z12mapNotKernelPij
        .type           _Z12mapNotKernelPij,@function
        .size           _Z12mapNotKernelPij,(.L_x_24 - _Z12mapNotKernelPij)
        .other          _Z12mapNotKernelPij,@"STO_CUDA_ENTRY STV_DEFAULT"
_Z12mapNotKernelPij:
.text._Z12mapNotKernelPij:
        /* <DEDUP_REMOVED lines=10> */
[----:B0-----:R-:W-:-:S05]  /*00a0*/  IMAD.WIDE R2, R5, 0x4, R2 ;  /* 0x0000000405027825 */ /* 0x001fca00078e0202 */
[----:B-1----:R-:W2:Y:S02]  /*00b0*/  LDG.E R0, desc[UR4][R2.64] ;  /* 0x0000000402007981 */ /* 0x002ea4000c1e1900 */
[----:B--2---:R-:W-:-:S04]  /*00c0*/  ISETP.NE.AND P0, PT, R0, RZ, PT ;  /* 0x000000ff0000720c */ /* 0x004fc80003f05270 */
[----:B------:R-:W-:-:S05]  /*00d0*/  SEL R5, RZ, 0x1, P0 ;  /* 0x00000001ff057807 */ /* 0x000fca0000000000 */
[----:B------:R-:W-:Y:S01]  /*00e0*/  STG.E desc[UR4][R2.64], R5 ;  /* 0x0000000502007986 */ /* 0x000fe2000c101904 */
[----:B------:R-:W-:Y:S05]  /*00f0*/  EXIT ;  /* 0x000000000000794d */ /* 0x000fea0003800000 */
.L_x_18:
        /* <DEDUP_REMOVED lines=16> */
.L_x_24:


//--------------------- .nv.shared.reserved.0     --------------------------
	.section	.nv.shared.reserved.0,"aw",@nobits
	.weak		__nv_reservedSMEM_offset_0_alias
	.size		__nv_reservedSMEM_offset_0_alias, 0, 64
	.other		__nv_reservedSMEM_offset_0_alias,@"STO_CUDA_RESERVED_SHARED STV_DEFAULT"
__nv_reservedSMEM_offset_0_alias:
	.zero		0
	.zero		64


//--------------------- .nv.constant0._Z16compactMapKernelPiS_S_jS_S_j --------------------------
	.section	.nv.constant0._Z16compactMapKernelPiS_S_jS_S_j,"a",@progbits
	.sectionflags	@""
	.align	4
.nv.constant0._Z16compactMapKernelPiS_S_jS_S_j:
	.zero		948


//--------------------- .nv.constant0._Z12exscanKernelPij --------------------------
	.section	.nv.constant0._Z12exscanKernelPij,"a",@progbits
	.sectionflags	@""
	.align	4
.nv.constant0._Z12exscanKernelPij:
	.zero		908


//--------------------- .nv.constant0._Z12reduceKernelPij --------------------------
	.section	.nv.constant0._Z12reduceKernelPij,"a",@progbits
	.sectionflags	@""
	.align	4
.nv.constant0._Z12reduceKernelPij:
	.zero		908


//--------------------- .nv.constant0._Z22predNonnegReduceKernelPiS_j --------------------------
	.section	.nv.constant0._Z22predNonnegReduceKernelPiS_j,"a",@progbits
	.sectionflags	@""
	.align	4
.nv.constant0._Z22predNonnegReduceKernelPiS_j:
	.zero		916


//--------------------- .nv.constant0._Z12mapBitKernelPiij --------------------------
	.section	.nv.constant0._Z12mapBitKernelPiij,"a",@progbits
	.sectionflags	@""
	.align	4
.nv.constant0._Z12mapBitKernelPiij:
	.zero		912


//--------------------- .nv.constant0._Z12mapNotKernelPij --------------------------
	.section	.nv.constant0._Z12mapNotKernelPij,"a",@progbits
	.sectionflags	@""
	.align	4
.nv.constant0._Z12mapNotKernelPij:
	.zero		908


//--------------------- SYMBOLS --------------------------

	.type		.nv.reservedSmem.offset0,@object
	.size		.nv.reservedSmem.offset0,0x4
